	.headerflags	@"EF_CUDA_TEXMODE_UNIFIED EF_CUDA_64BIT_ADDRESS EF_CUDA_ACCELERATORS EF_CUDA_SM90 EF_CUDA_VIRTUAL_SM(EF_CUDA_SM90)"
	.elftype	@"ET_EXEC"


//--------------------- .nv.info                  --------------------------
	.section	.nv.info,"",@"SHT_CUDA_INFO"
	.align	4


	//----- nvinfo : EIATTR_REGCOUNT
	.align		4
        /*0000*/ 	.byte	0x04, 0x2f
        /*0002*/ 	.short	(.L_3 - .L_2)
	.align		4
.L_2:
        /*0004*/ 	.word	index@(triton_poi_fused__native_batch_norm_legit_no_training__unsafe_index_add_mul_relu_sub_25)
        /*0008*/ 	.word	0x00000020


	//----- nvinfo : EIATTR_MIN_STACK_SIZE
	.align		4
.L_3:
        /*000c*/ 	.byte	0x04, 0x12
        /*000e*/ 	.short	(.L_5 - .L_4)
	.align		4
.L_4:
        /*0010*/ 	.word	index@(triton_poi_fused__native_batch_norm_legit_no_training__unsafe_index_add_mul_relu_sub_25)
        /*0014*/ 	.word	0x00000000


	//----- nvinfo : EIATTR_FRAME_SIZE
	.align		4
.L_5:
        /*0018*/ 	.byte	0x04, 0x11
        /*001a*/ 	.short	(.L_7 - .L_6)
	.align		4
.L_6:
        /*001c*/ 	.word	index@(triton_poi_fused__native_batch_norm_legit_no_training__unsafe_index_add_mul_relu_sub_25)
        /*0020*/ 	.word	0x00000000


	//----- nvinfo : EIATTR_MIN_STACK_SIZE
	.align		4
.L_7:
        /*0024*/ 	.byte	0x04, 0x12
        /*0026*/ 	.short	(.L_9 - .L_8)
	.align		4
.L_8:
        /*0028*/ 	.word	index@(triton_poi_fused__native_batch_norm_legit_no_training__unsafe_index_add_mul_relu_sub_25)
        /*002c*/ 	.word	0x00000000
.L_9:


//--------------------- .nv.info.triton_poi_fused__native_batch_norm_legit_no_training__unsafe_index_add_mul_relu_sub_25 --------------------------
	.section	.nv.info.triton_poi_fused__native_batch_norm_legit_no_training__unsafe_index_add_mul_relu_sub_25,"",@"SHT_CUDA_INFO"
	.sectionflags	@""
	.align	4


	//----- nvinfo : EIATTR_CUDA_API_VERSION
	.align		4
        /*0000*/ 	.byte	0x04, 0x37
        /*0002*/ 	.short	(.L_11 - .L_10)
.L_10:
        /*0004*/ 	.word	0x0000007c


	//----- nvinfo : EIATTR_KPARAM_INFO
	.align		4
.L_11:
        /*0008*/ 	.byte	0x04, 0x17
        /*000a*/ 	.short	(.L_13 - .L_12)
.L_12:
        /*000c*/ 	.word	0x00000000
        /*0010*/ 	.short	0x000e
        /*0012*/ 	.short	0x0070
        /*0014*/ 	.byte	0x00, 0xf0, 0x11, 0x00


	//----- nvinfo : EIATTR_KPARAM_INFO
	.align		4
.L_13:
        /*0018*/ 	.byte	0x04, 0x17
        /*001a*/ 	.short	(.L_15 - .L_14)
.L_14:
        /*001c*/ 	.word	0x00000000
        /*0020*/ 	.short	0x000d
        /*0022*/ 	.short	0x0068
        /*0024*/ 	.byte	0x00, 0xf4, 0x21, 0x00


	//----- nvinfo : EIATTR_KPARAM_INFO
	.align		4
.L_15:
        /*0028*/ 	.byte	0x04, 0x17
        /*002a*/ 	.short	(.L_17 - .L_16)
.L_16:
        /*002c*/ 	.word	0x00000000
        /*0030*/ 	.short	0x000c
        /*0032*/ 	.short	0x0060
        /*0034*/ 	.byte	0x00, 0xf4, 0x21, 0x00


	//----- nvinfo : EIATTR_KPARAM_INFO
	.align		4
.L_17:
        /*0038*/ 	.byte	0x04, 0x17
        /*003a*/ 	.short	(.L_19 - .L_18)
.L_18:
        /*003c*/ 	.word	0x00000000
        /*0040*/ 	.short	0x000b
        /*0042*/ 	.short	0x0058
        /*0044*/ 	.byte	0x00, 0xf4, 0x21, 0x00


	//----- nvinfo : EIATTR_KPARAM_INFO
	.align		4
.L_19:
        /*0048*/ 	.byte	0x04, 0x17
        /*004a*/ 	.short	(.L_21 - .L_20)
.L_20:
        /*004c*/ 	.word	0x00000000
        /*0050*/ 	.short	0x000a
        /*0052*/ 	.short	0x0050
        /*0054*/ 	.byte	0x00, 0xf4, 0x21, 0x00


	//----- nvinfo : EIATTR_KPARAM_INFO
	.align		4
.L_21:
        /*0058*/ 	.byte	0x04, 0x17
        /*005a*/ 	.short	(.L_23 - .L_22)
.L_22:
        /*005c*/ 	.word	0x00000000
        /*0060*/ 	.short	0x0009
        /*0062*/ 	.short	0x0048
        /*0064*/ 	.byte	0x00, 0xf4, 0x21, 0x00


	//----- nvinfo : EIATTR_KPARAM_INFO
	.align		4
.L_23:
        /*0068*/ 	.byte	0x04, 0x17
        /*006a*/ 	.short	(.L_25 - .L_24)
.L_24:
        /*006c*/ 	.word	0x00000000
        /*0070*/ 	.short	0x0008
        /*0072*/ 	.short	0x0040
        /*0074*/ 	.byte	0x00, 0xf4, 0x21, 0x00


	//----- nvinfo : EIATTR_KPARAM_INFO
	.align		4
.L_25:
        /*0078*/ 	.byte	0x04, 0x17
        /*007a*/ 	.short	(.L_27 - .L_26)
.L_26:
        /*007c*/ 	.word	0x00000000
        /*0080*/ 	.short	0x0007
        /*0082*/ 	.short	0x0038
        /*0084*/ 	.byte	0x00, 0xf4, 0x21, 0x00


	//----- nvinfo : EIATTR_KPARAM_INFO
	.align		4
.L_27:
        /*0088*/ 	.byte	0x04, 0x17
        /*008a*/ 	.short	(.L_29 - .L_28)
.L_28:
        /*008c*/ 	.word	0x00000000
        /*0090*/ 	.short	0x0006
        /*0092*/ 	.short	0x0030
        /*0094*/ 	.byte	0x00, 0xf4, 0x21, 0x00


	//----- nvinfo : EIATTR_KPARAM_INFO
	.align		4
.L_29:
        /*0098*/ 	.byte	0x04, 0x17
        /*009a*/ 	.short	(.L_31 - .L_30)
.L_30:
        /*009c*/ 	.word	0x00000000
        /*00a0*/ 	.short	0x0005
        /*00a2*/ 	.short	0x0028
        /*00a4*/ 	.byte	0x00, 0xf4, 0x21, 0x00


	//----- nvinfo : EIATTR_KPARAM_INFO
	.align		4
.L_31:
        /*00a8*/ 	.byte	0x04, 0x17
        /*00aa*/ 	.short	(.L_33 - .L_32)
.L_32:
        /*00ac*/ 	.word	0x00000000
        /*00b0*/ 	.short	0x0004
        /*00b2*/ 	.short	0x0020
        /*00b4*/ 	.byte	0x00, 0xf4, 0x21, 0x00


	//----- nvinfo : EIATTR_KPARAM_INFO
	.align		4
.L_33:
        /*00b8*/ 	.byte	0x04, 0x17
        /*00ba*/ 	.short	(.L_35 - .L_34)
.L_34:
        /*00bc*/ 	.word	0x00000000
        /*00c0*/ 	.short	0x0003
        /*00c2*/ 	.short	0x0018
        /*00c4*/ 	.byte	0x00, 0xf4, 0x21, 0x00


	//----- nvinfo : EIATTR_KPARAM_INFO
	.align		4
.L_35:
        /*00c8*/ 	.byte	0x04, 0x17
        /*00ca*/ 	.short	(.L_37 - .L_36)
.L_36:
        /*00cc*/ 	.word	0x00000000
        /*00d0*/ 	.short	0x0002
        /*00d2*/ 	.short	0x0010
        /*00d4*/ 	.byte	0x00, 0xf4, 0x21, 0x00


	//----- nvinfo : EIATTR_KPARAM_INFO
	.align		4
.L_37:
        /*00d8*/ 	.byte	0x04, 0x17
        /*00da*/ 	.short	(.L_39 - .L_38)
.L_38:
        /*00dc*/ 	.word	0x00000000
        /*00e0*/ 	.short	0x0001
        /*00e2*/ 	.short	0x0008
        /*00e4*/ 	.byte	0x00, 0xf4, 0x21, 0x00


	//----- nvinfo : EIATTR_KPARAM_INFO
	.align		4
.L_39:
        /*00e8*/ 	.byte	0x04, 0x17
        /*00ea*/ 	.short	(.L_41 - .L_40)
.L_40:
        /*00ec*/ 	.word	0x00000000
        /*00f0*/ 	.short	0x0000
        /*00f2*/ 	.short	0x0000
        /*00f4*/ 	.byte	0x00, 0xf4, 0x21, 0x00


	//----- nvinfo : EIATTR_SPARSE_MMA_MASK
	.align		4
.L_41:
        /*00f8*/ 	.byte	0x03, 0x50
        /*00fa*/ 	.short	0x0000


	//----- nvinfo : EIATTR_MAXREG_COUNT
	.align		4
        /*00fc*/ 	.byte	0x03, 0x1b
        /*00fe*/ 	.short	0x00ff


	//----- nvinfo : EIATTR_EXIT_INSTR_OFFSETS
	.align		4
        /*0100*/ 	.byte	0x04, 0x1c
        /*0102*/ 	.short	(.L_43 - .L_42)


	//   ....[0]....
.L_42:
        /*0104*/ 	.word	0x000008d0


	//   ....[1]....
        /*0108*/ 	.word	0x000008f0


	//----- nvinfo : EIATTR_REQNTID
	.align		4
.L_43:
        /*010c*/ 	.byte	0x04, 0x10
        /*010e*/ 	.short	(.L_45 - .L_44)
.L_44:
        /*0110*/ 	.word	0x00000080
        /*0114*/ 	.word	0x00000001
        /*0118*/ 	.word	0x00000001


	//----- nvinfo : EIATTR_CBANK_PARAM_SIZE
	.align		4
.L_45:
        /*011c*/ 	.byte	0x03, 0x19
        /*011e*/ 	.short	0x0074


	//----- nvinfo : EIATTR_PARAM_CBANK
	.align		4
        /*0120*/ 	.byte	0x04, 0x0a
        /*0122*/ 	.short	(.L_47 - .L_46)
	.align		4
.L_46:
        /*0124*/ 	.word	index@(.nv.constant0.triton_poi_fused__native_batch_norm_legit_no_training__unsafe_index_add_mul_relu_sub_25)
        /*0128*/ 	.short	0x0210
        /*012a*/ 	.short	0x0074


	//----- nvinfo : EIATTR_SW_WAR
	.align		4
.L_47:
        /*012c*/ 	.byte	0x04, 0x36
        /*012e*/ 	.short	(.L_49 - .L_48)
.L_48:
        /*0130*/ 	.word	0x00000008
.L_49:


//--------------------- .nv.callgraph             --------------------------
	.section	.nv.callgraph,"",@"SHT_CUDA_CALLGRAPH"
	.align	4
	.sectionentsize	8
	.align		4
        /*0000*/ 	.word	0x00000000
	.align		4
        /*0004*/ 	.word	0xffffffff
	.align		4
        /*0008*/ 	.word	0x00000000
	.align		4
        /*000c*/ 	.word	0xfffffffe
	.align		4
        /*0010*/ 	.word	0x00000000
	.align		4
        /*0014*/ 	.word	0xfffffffd
	.align		4
        /*0018*/ 	.word	0x00000000
	.align		4
        /*001c*/ 	.word	0xfffffffc


//--------------------- .nv.constant4             --------------------------
	.section	.nv.constant4,"a",@progbits
	.align	8
	.align		8
.nv.constant4:
        /*0000*/ 	.dword	_$_str
	.align		8
        /*0008*/ 	.dword	_$_str_$_2


//--------------------- .text.triton_poi_fused__native_batch_norm_legit_no_training__unsafe_index_add_mul_relu_sub_25 --------------------------
	.section	.text.triton_poi_fused__native_batch_norm_legit_no_training__unsafe_index_add_mul_relu_sub_25,"ax",@progbits
	.align	128
        .global         triton_poi_fused__native_batch_norm_legit_no_training__unsafe_index_add_mul_relu_sub_25
        .type           triton_poi_fused__native_batch_norm_legit_no_training__unsafe_index_add_mul_relu_sub_25,@function
        .size           triton_poi_fused__native_batch_norm_legit_no_training__unsafe_index_add_mul_relu_sub_25,(.L_x_1 - triton_poi_fused__native_batch_norm_legit_no_training__unsafe_index_add_mul_relu_sub_25)
        .other          triton_poi_fused__native_batch_norm_legit_no_training__unsafe_index_add_mul_relu_sub_25,@"STO_CUDA_ENTRY STV_DEFAULT"
triton_poi_fused__native_batch_norm_legit_no_training__unsafe_index_add_mul_relu_sub_25:
.text.triton_poi_fused__native_batch_norm_legit_no_training__unsafe_index_add_mul_relu_sub_25:
[----:B------:R-:W0:Y:S01]  /*0000*/  LDC R1, c[0x0][0x28] ;  /* 0x00000a00ff017b82 */ /* 0x000e220000000800 */
[----:B------:R-:W1:Y:S07]  /*0010*/  S2R R3, SR_TID.X ;  /* 0x0000000000037919 */ /* 0x000e6e0000002100 */
[----:B------:R-:W2:Y:S01]  /*0020*/  LDC.64 R14, c[0x0][0x218] ;  /* 0x00008600ff0e7b82 */ /* 0x000ea20000000a00 */
[----:B------:R-:W-:Y:S01]  /*0030*/  CS2R R6, SRZ ;  /* 0x0000000000067805 */ /* 0x000fe2000001ff00 */
[----:B------:R-:W-:Y:S01]  /*0040*/  ULDC.64 UR4, c[0x0][0x208] ;  /* 0x0000820000047ab9 */ /* 0x000fe20000000a00 */
[----:B------:R-:W3:Y:S05]  /*0050*/  S2R R4, SR_CTAID.X ;  /* 0x0000000000047919 */ /* 0x000eea0000002500 */
[----:B------:R-:W4:Y:S08]  /*0060*/  LDC.64 R10, c[0x0][0x220] ;  /* 0x00008800ff0a7b82 */ /* 0x000f300000000a00 */
[----:B------:R-:W5:Y:S01]  /*0070*/  LDC.64 R24, c[0x0][0x270] ;  /* 0x00009c00ff187b82 */ /* 0x000f620000000a00 */
[----:B------:R-:W-:-:S07]  /*0080*/  CS2R R8, SRZ ;  /* 0x0000000000087805 */ /* 0x000fce000001ff00 */
[----:B------:R-:W4:Y:S01]  /*0090*/  LDC.64 R20, c[0x0][0x230] ;  /* 0x00008c00ff147b82 */ /* 0x000f220000000a00 */
[----:B------:R-:W-:Y:S02]  /*00a0*/  CS2R R12, SRZ ;  /* 0x00000000000c7805 */ /* 0x000fe4000001ff00 */
[----:B------:R-:W-:Y:S01]  /*00b0*/  CS2R R18, SRZ ;  /* 0x0000000000127805 */ /* 0x000fe2000001ff00 */
[----:B------:R-:W-:Y:S01]  /*00c0*/  ULDC.64 UR6, c[0x0][0x228] ;  /* 0x00008a0000067ab9 */ /* 0x000fe20000000a00 */
[----:B-1----:R-:W-:-:S03]  /*00d0*/  LOP3.LUT R3, R3, 0x7f, RZ, 0xc0, !PT ;  /* 0x0000007f03037812 */ /* 0x002fc600078ec0ff */
[----:B------:R-:W1:Y:S02]  /*00e0*/  LDC.64 R16, c[0x0][0x248] ;  /* 0x00009200ff107b82 */ /* 0x000e640000000a00 */
[----:B---3--:R-:W-:-:S06]  /*00f0*/  IMAD R0, R4, 0x80, R3 ;  /* 0x0000008004007824 */ /* 0x008fcc00078e0203 */
[----:B------:R-:W3:Y:S01]  /*0100*/  LDC.64 R26, c[0x0][0x258] ;  /* 0x00009600ff1a7b82 */ /* 0x000ee20000000a00 */
[----:B------:R-:W-:Y:S02]  /*0110*/  SHF.R.S32.HI R3, RZ, 0x1f, R0 ;  /* 0x0000001fff037819 */ /* 0x000fe40000011400 */
[----:B------:R-:W-:Y:S02]  /*0120*/  ISETP.GE.AND P0, PT, R0, 0x2400, PT ;  /* 0x000024000000780c */ /* 0x000fe40003f06270 */
[----:B------:R-:W-:-:S03]  /*0130*/  LEA.HI R3, R3, R0, RZ, 0x3 ;  /* 0x0000000003037211 */ /* 0x000fc600078f18ff */
[----:B------:R-:W1:Y:S01]  /*0140*/  LDC.64 R28, c[0x0][0x240] ;  /* 0x00009000ff1c7b82 */ /* 0x000e620000000a00 */
[----:B------:R-:W-:Y:S02]  /*0150*/  SHF.R.S32.HI R2, RZ, 0x3, R3 ;  /* 0x00000003ff027819 */ /* 0x000fe40000011403 */
[----:B------:R-:W-:Y:S02]  /*0160*/  LOP3.LUT R3, R3, 0xfffffff8, RZ, 0xc0, !PT ;  /* 0xfffffff803037812 */ /* 0x000fe400078ec0ff */
[----:B------:R-:W-:-:S03]  /*0170*/  LEA.HI R5, R2, R2, RZ, 0x3 ;  /* 0x0000000202057211 */ /* 0x000fc600078f18ff */
[----:B------:R-:W-:Y:S01]  /*0180*/  IMAD.IADD R3, R0, 0x1, -R3 ;  /* 0x0000000100037824 */ /* 0x000fe200078e0a03 */
[----:B------:R-:W-:-:S05]  /*0190*/  LOP3.LUT R5, R5, 0xfffffff8, RZ, 0xc0, !PT ;  /* 0xfffffff805057812 */ /* 0x000fca00078ec0ff */
[----:B------:R-:W-:-:S04]  /*01a0*/  IMAD.IADD R2, R2, 0x1, -R5 ;  /* 0x0000000102027824 */ /* 0x000fc800078e0a05 */
[----:B--2---:R-:W-:-:S05]  /*01b0*/  IMAD.WIDE R14, R2, 0x8, R14 ;  /* 0x00000008020e7825 */ /* 0x004fca00078e020e */
[----:B------:R-:W2:Y:S01]  /*01c0*/  @!P0 LDG.E.EL.64 R6, desc[UR4][R14.64] ;  /* 0x000000040e068981 */ /* 0x000ea2000c2e1b00 */
[----:B----4-:R-:W-:-:S05]  /*01d0*/  IMAD.WIDE R10, R3, 0x8, R10 ;  /* 0x00000008030a7825 */ /* 0x010fca00078e020a */
[----:B------:R4:W2:Y:S01]  /*01e0*/  @!P0 LDG.E.EL.64 R8, desc[UR4][R10.64] ;  /* 0x000000040a088981 */ /* 0x0008a2000c2e1b00 */
[----:B-----5:R-:W-:-:S04]  /*01f0*/  IMAD.WIDE R24, R2, 0x8, R24 ;  /* 0x0000000802187825 */ /* 0x020fc800078e0218 */
[----:B0-----:R-:W-:Y:S01]  /*0200*/  IMAD.WIDE R20, R3, 0x8, R20 ;  /* 0x0000000803147825 */ /* 0x001fe200078e0214 */
[----:B------:R-:W5:Y:S04]  /*0210*/  @!P0 LDG.E.EL.64 R12, desc[UR4][R24.64] ;  /* 0x00000004180c8981 */ /* 0x000f68000c2e1b00 */
[----:B------:R0:W5:Y:S01]  /*0220*/  @!P0 LDG.E.EL.64 R18, desc[UR4][R20.64] ;  /* 0x0000000414128981 */ /* 0x000162000c2e1b00 */
[----:B------:R-:W-:Y:S01]  /*0230*/  SHF.R.S32.HI R5, RZ, 0x18, R4 ;  /* 0x00000018ff057819 */ /* 0x000fe20000011404 */
[----:B----4-:R-:W4:Y:S03]  /*0240*/  LDC.64 R10, c[0x0][0x250] ;  /* 0x00009400ff0a7b82 */ /* 0x010f260000000a00 */
[----:B------:R-:W-:-:S04]  /*0250*/  SGXT R5, R5, 0x1 ;  /* 0x000000010505781a */ /* 0x000fc80000000200 */
[----:B------:R-:W-:Y:S01]  /*0260*/  LEA.HI R5, R5, R0, RZ, 0x6 ;  /* 0x0000000005057211 */ /* 0x000fe200078f30ff */
[----:B0-----:R-:W0:Y:S03]  /*0270*/  LDC.64 R20, c[0x0][0x260] ;  /* 0x00009800ff147b82 */ /* 0x001e260000000a00 */
[----:B------:R-:W-:-:S05]  /*0280*/  SHF.R.S32.HI R23, RZ, 0x6, R5 ;  /* 0x00000006ff177819 */ /* 0x000fca0000011405 */
[----:B------:R-:W-:-:S05]  /*0290*/  IMAD.HI R4, R23, 0x38e38e39, RZ ;  /* 0x38e38e3917047827 */ /* 0x000fca00078e02ff */
[----:B------:R-:W-:-:S04]  /*02a0*/  SHF.R.U32.HI R5, RZ, 0x1f, R4 ;  /* 0x0000001fff057819 */ /* 0x000fc80000011604 */
[----:B------:R-:W-:-:S05]  /*02b0*/  LEA.HI.SX32 R4, R4, R5, 0x1d ;  /* 0x0000000504047211 */ /* 0x000fca00078feaff */
[----:B------:R-:W-:Y:S01]  /*02c0*/  IMAD R15, R4, -0x24, R23 ;  /* 0xffffffdc040f7824 */ /* 0x000fe200078e0217 */
[----:B------:R-:W-:-:S03]  /*02d0*/  CS2R R4, SRZ ;  /* 0x0000000000047805 */ /* 0x000fc6000001ff00 */
[----:B----4-:R-:W-:-:S04]  /*02e0*/  IMAD.WIDE R10, R15, 0x4, R10 ;  /* 0x000000040f0a7825 */ /* 0x010fc800078e020a */
[C---:B-1----:R-:W-:Y:S01]  /*02f0*/  IMAD.WIDE R16, R15.reuse, 0x4, R16 ;  /* 0x000000040f107825 */ /* 0x042fe200078e0210 */
[----:B------:R1:W4:Y:S04]  /*0300*/  @!P0 LDG.E.EL R5, desc[UR4][R10.64] ;  /* 0x000000040a058981 */ /* 0x000328000c2e1900 */
[----:B------:R2:W4:Y:S01]  /*0310*/  @!P0 LDG.E.EL R4, desc[UR4][R16.64] ;  /* 0x0000000410048981 */ /* 0x000522000c2e1900 */
[----:B---3--:R-:W-:-:S04]  /*0320*/  IMAD.WIDE R26, R15, 0x4, R26 ;  /* 0x000000040f1a7825 */ /* 0x008fc800078e021a */
[----:B0-----:R-:W-:Y:S01]  /*0330*/  IMAD.WIDE R20, R15, 0x4, R20 ;  /* 0x000000040f147825 */ /* 0x001fe200078e0214 */
[----:B-1----:R-:W0:Y:S03]  /*0340*/  LDC.64 R10, c[0x0][0x238] ;  /* 0x00008e00ff0a7b82 */ /* 0x002e260000000a00 */
[----:B------:R-:W-:Y:S02]  /*0350*/  IMAD.SHL.U32 R23, R23, 0x10, RZ ;  /* 0x0000001017177824 */ /* 0x000fe400078e00ff */
[----:B------:R-:W-:Y:S02]  /*0360*/  IMAD.MOV.U32 R22, RZ, RZ, RZ ;  /* 0x000000ffff167224 */ /* 0x000fe400078e00ff */
[----:B------:R-:W-:-:S04]  /*0370*/  IMAD.WIDE R28, R0, 0x4, R28 ;  /* 0x00000004001c7825 */ /* 0x000fc800078e021c */
[----:B0-----:R-:W-:Y:S01]  /*0380*/  IMAD.WIDE R10, R3, 0x4, R10 ;  /* 0x00000004030a7825 */ /* 0x001fe200078e020a */
[----:B------:R-:W-:Y:S01]  /*0390*/  HFMA2.MMA R3, -RZ, RZ, 0, 0 ;  /* 0x00000000ff037435 */ /* 0x000fe200000001ff */
[----:B--2---:R-:W-:-:S04]  /*03a0*/  SHF.R.U32.HI R24, RZ, 0x1d, R7 ;  /* 0x0000001dff187819 */ /* 0x004fc80000011607 */
[----:B------:R-:W-:Y:S02]  /*03b0*/  LOP3.LUT R24, R24, 0x4, RZ, 0xc0, !PT ;  /* 0x0000000418187812 */ /* 0x000fe400078ec0ff */
[----:B------:R-:W-:Y:S02]  /*03c0*/  SHF.R.U32.HI R25, RZ, 0x1b, R9 ;  /* 0x0000001bff197819 */ /* 0x000fe40000011609 */
[----:B------:R-:W-:Y:S02]  /*03d0*/  IADD3 R24, P1, R6, R24, RZ ;  /* 0x0000001806187210 */ /* 0x000fe40007f3e0ff */
[----:B------:R-:W-:Y:S02]  /*03e0*/  LEA R6, P2, R8, UR6, 0x2 ;  /* 0x0000000608067c11 */ /* 0x000fe4000f8410ff */
[----:B------:R-:W-:Y:S02]  /*03f0*/  LOP3.LUT R25, R25, 0x10, RZ, 0xc0, !PT ;  /* 0x0000001019197812 */ /* 0x000fe400078ec0ff */
[----:B------:R-:W-:-:S02]  /*0400*/  IADD3.X R17, RZ, R7, RZ, P1, !PT ;  /* 0x00000007ff117210 */ /* 0x000fc40000ffe4ff */
[----:B------:R-:W-:Y:S02]  /*0410*/  LEA.HI.X R15, R8, UR7, R9, 0x2, P2 ;  /* 0x00000007080f7c11 */ /* 0x000fe400090f1409 */
[----:B------:R-:W-:Y:S02]  /*0420*/  IADD3 R25, P1, R25, R6, RZ ;  /* 0x0000000619197210 */ /* 0x000fe40007f3e0ff */
[----:B------:R-:W-:Y:S02]  /*0430*/  CS2R R6, SRZ ;  /* 0x0000000000067805 */ /* 0x000fe4000001ff00 */
[C---:B------:R-:W-:Y:S01]  /*0440*/  SHF.L.U64.HI R8, R24.reuse, 0x4, R17 ;  /* 0x0000000418087819 */ /* 0x040fe20000010211 */
[----:B------:R-:W-:Y:S01]  /*0450*/  IMAD.SHL.U32 R24, R24, 0x10, RZ ;  /* 0x0000001018187824 */ /* 0x000fe200078e00ff */
[----:B-----5:R-:W-:Y:S01]  /*0460*/  SHF.R.U32.HI R14, RZ, 0x1d, R13 ;  /* 0x0000001dff0e7819 */ /* 0x020fe2000001160d */
[----:B------:R-:W-:Y:S01]  /*0470*/  IMAD.X R15, RZ, RZ, R15, P1 ;  /* 0x000000ffff0f7224 */ /* 0x000fe200008e060f */
[----:B------:R0:W2:Y:S02]  /*0480*/  @!P0 LDG.E.EL R7, desc[UR4][R20.64] ;  /* 0x0000000414078981 */ /* 0x0000a4000c2e1900 */
[----:B------:R-:W-:-:S02]  /*0490*/  IADD3 R16, P1, R24, R25, RZ ;  /* 0x0000001918107210 */ /* 0x000fc40007f3e0ff */
[----:B------:R-:W-:Y:S01]  /*04a0*/  LOP3.LUT R14, R14, 0x4, RZ, 0xc0, !PT ;  /* 0x000000040e0e7812 */ /* 0x000fe200078ec0ff */
[----:B------:R1:W2:Y:S01]  /*04b0*/  @!P0 LDG.E.EL R6, desc[UR4][R26.64] ;  /* 0x000000041a068981 */ /* 0x0002a2000c2e1900 */
[----:B------:R-:W-:Y:S02]  /*04c0*/  IADD3.X R17, R8, R15, RZ, P1, !PT ;  /* 0x0000000f08117210 */ /* 0x000fe40000ffe4ff */
[----:B0-----:R-:W-:Y:S02]  /*04d0*/  SHF.R.U32.HI R20, RZ, 0x1b, R19 ;  /* 0x0000001bff147819 */ /* 0x001fe40000011613 */
[----:B------:R-:W-:Y:S02]  /*04e0*/  LEA R21, P1, R18, UR6, 0x2 ;  /* 0x0000000612157c11 */ /* 0x000fe4000f8210ff */
[----:B-1----:R-:W-:Y:S02]  /*04f0*/  IADD3 R26, P2, R12, R14, RZ ;  /* 0x0000000e0c1a7210 */ /* 0x002fe40007f5e0ff */
[----:B------:R-:W-:Y:S01]  /*0500*/  LOP3.LUT R12, R20, 0x10, RZ, 0xc0, !PT ;  /* 0x00000010140c7812 */ /* 0x000fe200078ec0ff */
[----:B------:R-:W-:Y:S01]  /*0510*/  IMAD.WIDE R16, R23, 0x4, R16 ;  /* 0x0000000417107825 */ /* 0x000fe200078e0210 */
[----:B------:R-:W-:-:S02]  /*0520*/  IADD3.X R13, RZ, R13, RZ, P2, !PT ;  /* 0x0000000dff0d7210 */ /* 0x000fc400017fe4ff */
[----:B------:R-:W-:Y:S01]  /*0530*/  LEA.HI.X R19, R18, UR7, R19, 0x2, P1 ;  /* 0x0000000712137c11 */ /* 0x000fe200088f1413 */
[C---:B------:R-:W-:Y:S01]  /*0540*/  IMAD.SHL.U32 R18, R26.reuse, 0x10, RZ ;  /* 0x000000101a127824 */ /* 0x040fe200078e00ff */
[----:B------:R-:W-:Y:S01]  /*0550*/  IADD3 R21, P1, R12, R21, RZ ;  /* 0x000000150c157210 */ /* 0x000fe20007f3e0ff */
[----:B------:R0:W3:Y:S01]  /*0560*/  @!P0 LDG.E.EL R22, desc[UR4][R16.64] ;  /* 0x0000000410168981 */ /* 0x0000e2000c2e1900 */
[----:B------:R-:W-:Y:S02]  /*0570*/  SHF.L.U64.HI R26, R26, 0x4, R13 ;  /* 0x000000041a1a7819 */ /* 0x000fe4000001020d */
[----:B------:R-:W1:Y:S01]  /*0580*/  LDC.64 R12, c[0x0][0x278] ;  /* 0x00009e00ff0c7b82 */ /* 0x000e620000000a00 */
[----:B------:R-:W-:Y:S01]  /*0590*/  IMAD.X R19, RZ, RZ, R19, P1 ;  /* 0x000000ffff137224 */ /* 0x000fe200008e0613 */
[----:B------:R-:W-:Y:S02]  /*05a0*/  IADD3 R14, P2, R18, R25, RZ ;  /* 0x00000019120e7210 */ /* 0x000fe40007f5e0ff */
[----:B------:R-:W-:-:S02]  /*05b0*/  IADD3 R18, P3, R18, R21, RZ ;  /* 0x0000001512127210 */ /* 0x000fc40007f7e0ff */
[----:B0-----:R-:W-:Y:S02]  /*05c0*/  IADD3 R16, P1, R21, R24, RZ ;  /* 0x0000001815107210 */ /* 0x001fe40007f3e0ff */
[----:B------:R-:W0:Y:S01]  /*05d0*/  LDC.64 R20, c[0x0][0x268] ;  /* 0x00009a00ff147b82 */ /* 0x000e220000000a00 */
[----:B------:R-:W-:Y:S01]  /*05e0*/  IADD3.X R15, R26, R15, RZ, P2, !PT ;  /* 0x0000000f1a0f7210 */ /* 0x000fe200017fe4ff */
[----:B------:R-:W-:Y:S02]  /*05f0*/  IMAD.MOV.U32 R9, RZ, RZ, RZ ;  /* 0x000000ffff097224 */ /* 0x000fe400078e00ff */
[----:B------:R-:W-:Y:S02]  /*0600*/  IMAD.X R17, R19, 0x1, R8, P1 ;  /* 0x0000000113117824 */ /* 0x000fe400008e0608 */
[----:B------:R-:W-:Y:S02]  /*0610*/  IMAD.X R19, R26, 0x1, R19, P3 ;  /* 0x000000011a137824 */ /* 0x000fe400018e0613 */
[C---:B------:R-:W-:Y:S01]  /*0620*/  IMAD.WIDE R14, R23.reuse, 0x4, R14 ;  /* 0x00000004170e7825 */ /* 0x040fe200078e020e */
[----:B------:R-:W5:Y:S03]  /*0630*/  @!P0 LDG.E R9, desc[UR4][R28.64] ;  /* 0x000000041c098981 */ /* 0x000f66000c1e1900 */
[C---:B------:R-:W-:Y:S01]  /*0640*/  IMAD.WIDE R16, R23.reuse, 0x4, R16 ;  /* 0x0000000417107825 */ /* 0x040fe200078e0210 */
[----:B------:R-:W-:Y:S01]  /*0650*/  CS2R R24, SRZ ;  /* 0x0000000000187805 */ /* 0x000fe2000001ff00 */
[----:B------:R0:W2:Y:S02]  /*0660*/  @!P0 LDG.E.EL R3, desc[UR4][R14.64] ;  /* 0x000000040e038981 */ /* 0x0000a4000c2e1900 */
[----:B------:R-:W-:-:S03]  /*0670*/  IMAD.WIDE R18, R23, 0x4, R18 ;  /* 0x0000000417127825 */ /* 0x000fc600078e0212 */
[----:B------:R0:W3:Y:S01]  /*0680*/  @!P0 LDG.E.EL R24, desc[UR4][R10.64] ;  /* 0x000000040a188981 */ /* 0x0000e2000c2e1900 */
[----:B------:R-:W-:Y:S02]  /*0690*/  IMAD.MOV.U32 R23, RZ, RZ, RZ ;  /* 0x000000ffff177224 */ /* 0x000fe400078e00ff */
[----:B------:R-:W-:-:S04]  /*06a0*/  IMAD.MOV.U32 R8, RZ, RZ, RZ ;  /* 0x000000ffff087224 */ /* 0x000fc800078e00ff */
[----:B------:R-:W3:Y:S04]  /*06b0*/  @!P0 LDG.E.EL R23, desc[UR4][R16.64] ;  /* 0x0000000410178981 */ /* 0x000ee8000c2e1900 */
[----:B------:R-:W3:Y:S01]  /*06c0*/  @!P0 LDG.E.EL R8, desc[UR4][R18.64] ;  /* 0x0000000412088981 */ /* 0x000ee2000c2e1900 */
[----:B-1----:R-:W-:Y:S01]  /*06d0*/  IMAD.WIDE R12, R2, 0x4, R12 ;  /* 0x00000004020c7825 */ /* 0x002fe200078e020c */
[----:B------:R-:W-:-:S03]  /*06e0*/  MOV R2, RZ ;  /* 0x000000ff00027202 */ /* 0x000fc60000000f00 */
[----:B0-----:R-:W-:Y:S01]  /*06f0*/  IMAD.WIDE R20, R0, 0x4, R20 ;  /* 0x0000000400147825 */ /* 0x001fe200078e0214 */
[----:B------:R-:W3:Y:S04]  /*0700*/  @!P0 LDG.E.EL R25, desc[UR4][R12.64] ;  /* 0x000000040c198981 */ /* 0x000ee8000c2e1900 */
[----:B------:R-:W3:Y:S01]  /*0710*/  @!P0 LDG.E R2, desc[UR4][R20.64] ;  /* 0x0000000414028981 */ /* 0x000ee2000c1e1900 */
[----:B----4-:R-:W-:-:S04]  /*0720*/  FADD R5, R5, 9.9999997473787516356e-06 ;  /* 0x3727c5ac05057421 */ /* 0x010fc80000000000 */
[----:B------:R-:W0:Y:S02]  /*0730*/  MUFU.SQRT R14, R5 ;  /* 0x00000005000e7308 */ /* 0x000e240000002000 */
[C---:B0-----:R-:W-:Y:S02]  /*0740*/  FSETP.GT.AND P1, PT, R14.reuse, 8.50705917302346158658e+37, PT ;  /* 0x7e8000000e00780b */ /* 0x041fe40003f24000 */
[----:B------:R-:W-:-:S11]  /*0750*/  FSETP.GEU.AND P2, PT, R14, 1.175494350822287508e-38, PT ;  /* 0x008000000e00780b */ /* 0x000fd60003f4e000 */
[----:B------:R-:W-:-:S04]  /*0760*/  @P1 FMUL R14, R14, 0.25 ;  /* 0x3e8000000e0e1820 */ /* 0x000fc80000400000 */
[----:B------:R-:W-:Y:S01]  /*0770*/  @!P2 FMUL R14, R14, 16777216 ;  /* 0x4b8000000e0ea820 */ /* 0x000fe20000400000 */
[----:B------:R-:W-:-:S05]  /*0780*/  IMAD.MOV.U32 R11, RZ, RZ, 0x3e800000 ;  /* 0x3e800000ff0b7424 */ /* 0x000fca00078e00ff */
[----:B------:R-:W0:Y:S01]  /*0790*/  MUFU.RCP R14, R14 ;  /* 0x0000000e000e7308 */ /* 0x000e220000001000 */
[----:B------:R-:W-:-:S05]  /*07a0*/  FSEL R11, R11, 1, P1 ;  /* 0x3f8000000b0b7808 */ /* 0x000fca0000800000 */
[----:B------:R-:W-:-:S04]  /*07b0*/  @!P2 FMUL R11, R11, 16777216 ;  /* 0x4b8000000b0ba820 */ /* 0x000fc80000400000 */
[----:B0-----:R-:W-:Y:S01]  /*07c0*/  FMUL R10, R14, R11 ;  /* 0x0000000b0e0a7220 */ /* 0x001fe20000400000 */
[----:B-----5:R-:W-:Y:S02]  /*07d0*/  FADD R9, -R4, R9 ;  /* 0x0000000904097221 */ /* 0x020fe40000000100 */
[----:B------:R-:W0:Y:S02]  /*07e0*/  LDC.64 R4, c[0x0][0x210] ;  /* 0x00008400ff047b82 */ /* 0x000e240000000a00 */
[----:B------:R-:W-:-:S04]  /*07f0*/  FMUL R10, R9, R10 ;  /* 0x0000000a090a7220 */ /* 0x000fc80000400000 */
[----:B--2---:R-:W-:Y:S01]  /*0800*/  FFMA R6, R10, R6, R7 ;  /* 0x000000060a067223 */ /* 0x004fe20000000007 */
[----:B---3--:R-:W-:Y:S01]  /*0810*/  FADD R23, R23, -R22 ;  /* 0x8000001617177221 */ /* 0x008fe20000000000 */
[----:B------:R-:W-:-:S03]  /*0820*/  FADD R8, R8, -R3 ;  /* 0x8000000308087221 */ /* 0x000fc60000000000 */
[-C--:B------:R-:W-:Y:S01]  /*0830*/  FFMA R22, R23, R24.reuse, R22 ;  /* 0x0000001817167223 */ /* 0x080fe20000000016 */
[----:B------:R-:W-:Y:S01]  /*0840*/  FFMA R7, R8, R24, R3 ;  /* 0x0000001808077223 */ /* 0x000fe20000000003 */
[----:B------:R-:W-:-:S03]  /*0850*/  FADD R3, RZ, R6 ;  /* 0x00000006ff037221 */ /* 0x000fc60000000000 */
[----:B------:R-:W-:Y:S01]  /*0860*/  FADD R7, -R22, R7 ;  /* 0x0000000716077221 */ /* 0x000fe20000000100 */
[----:B------:R-:W-:-:S03]  /*0870*/  FADD R6, R3, R2 ;  /* 0x0000000203067221 */ /* 0x000fc60000000000 */
[----:B------:R-:W-:-:S04]  /*0880*/  FFMA R7, R7, R25, R22 ;  /* 0x0000001907077223 */ /* 0x000fc80000000016 */
[C---:B------:R-:W-:Y:S01]  /*0890*/  FADD R2, R6.reuse, R7 ;  /* 0x0000000706027221 */ /* 0x040fe20000000000 */
[----:B------:R-:W-:Y:S01]  /*08a0*/  FSETP.GEU.AND P1, PT, R6, -R7, PT ;  /* 0x800000070600720b */ /* 0x000fe20003f2e000 */
[----:B0-----:R-:W-:-:S03]  /*08b0*/  IMAD.WIDE R4, R0, 0x4, R4 ;  /* 0x0000000400047825 */ /* 0x001fc600078e0204 */
[----:B------:R-:W-:Y:S01]  /*08c0*/  FSEL R3, R2, RZ, P1 ;  /* 0x000000ff02037208 */ /* 0x000fe20000800000 */
[----:B------:R-:W-:Y:S08]  /*08d0*/  @P0 EXIT ;  /* 0x000000000000094d */ /* 0x000ff00003800000 */
[----:B------:R-:W-:Y:S01]  /*08e0*/  STG.E desc[UR4][R4.64], R3 ;  /* 0x0000000304007986 */ /* 0x000fe2000c101904 */
[----:B------:R-:W-:Y:S05]  /*08f0*/  EXIT ;  /* 0x000000000000794d */ /* 0x000fea0003800000 */
.L_x_0:
[----:B------:R-:W-:-:S00]  /*0900*/  BRA `(.L_x_0) ;  /* 0xfffffffc00fc7947 */ /* 0x000fc0000383ffff */
[----:B------:R-:W-:-:S00]  /*0910*/  NOP ;  /* 0x0000000000007918 */ /* 0x000fc00000000000 */
        /* <DEDUP_REMOVED lines=14> */
.L_x_1:


//--------------------- .nv.global.init           --------------------------
	.section	.nv.global.init,"aw",@progbits
.nv.global.init:
	.type		_$_str,@object
	.size		_$_str,(_$_str_$_2 - _$_str)
_$_str:
        /*0000*/ 	.byte	0x5f, 0x5f, 0x43, 0x55, 0x44, 0x41, 0x5f, 0x46, 0x54, 0x5a, 0x00
	.type		_$_str_$_2,@object
	.size		_$_str_$_2,(.L_1 - _$_str_$_2)
_$_str_$_2:
        /*000b*/ 	.byte	0x5f, 0x5f, 0x43, 0x55, 0x44, 0x41, 0x5f, 0x50, 0x52, 0x45, 0x43, 0x5f, 0x53, 0x51, 0x52, 0x54
        /*001b*/ 	.byte	0x00
.L_1:


//--------------------- .nv.constant0.triton_poi_fused__native_batch_norm_legit_no_training__unsafe_index_add_mul_relu_sub_25 --------------------------
	.section	.nv.constant0.triton_poi_fused__native_batch_norm_legit_no_training__unsafe_index_add_mul_relu_sub_25,"a",@progbits
	.sectionflags	@""
	.align	4
.nv.constant0.triton_poi_fused__native_batch_norm_legit_no_training__unsafe_index_add_mul_relu_sub_25:
	.zero		644
